//
// Generated by NVIDIA NVVM Compiler
//
// Compiler Build ID: CL-36424714
// Cuda compilation tools, release 13.0, V13.0.88
// Based on NVVM 20.0.0
//

.version 9.0
.target sm_100
.address_size 64

	// .globl	process_image

.visible .entry process_image(
	.param .u64 .ptr .align 1 process_image_param_0,
	.param .u64 .ptr .align 1 process_image_param_1,
	.param .u32 process_image_param_2,
	.param .u32 process_image_param_3,
	.param .u32 process_image_param_4
)
{
	.reg .pred 	%p<6>;
	.reg .b16 	%rs<4>;
	.reg .b32 	%r<18>;
	.reg .b64 	%rd<8>;

	ld.param.u64 	%rd1, [process_image_param_0];
	ld.param.u64 	%rd2, [process_image_param_1];
	ld.param.u32 	%r4, [process_image_param_2];
	ld.param.u32 	%r6, [process_image_param_3];
	ld.param.u32 	%r7, [process_image_param_4];
	mov.u32 	%r8, %ctaid.x;
	mov.u32 	%r9, %ntid.x;
	mov.u32 	%r10, %tid.x;
	mad.lo.s32 	%r1, %r8, %r9, %r10;
	mov.u32 	%r11, %ctaid.y;
	mov.u32 	%r12, %ntid.y;
	mov.u32 	%r13, %tid.y;
	mad.lo.s32 	%r14, %r11, %r12, %r13;
	mov.u32 	%r3, %ctaid.z;
	setp.ge.s32 	%p1, %r1, %r4;
	setp.ge.s32 	%p2, %r14, %r6;
	or.pred  	%p3, %p1, %p2;
	setp.ge.s32 	%p4, %r3, %r7;
	or.pred  	%p5, %p3, %p4;
	@%p5 bra 	$L__BB0_2;
	cvta.to.global.u64 	%rd3, %rd1;
	cvta.to.global.u64 	%rd4, %rd2;
	mad.lo.s32 	%r15, %r6, %r3, %r14;
	mad.lo.s32 	%r16, %r15, %r4, %r1;
	mul.lo.s32 	%r17, %r16, 3;
	cvt.s64.s32 	%rd5, %r17;
	add.s64 	%rd6, %rd3, %rd5;
	ld.global.u8 	%rs1, [%rd6];
	add.s64 	%rd7, %rd4, %rd5;
	st.global.u8 	[%rd7], %rs1;
	ld.global.u8 	%rs2, [%rd6+1];
	st.global.u8 	[%rd7+1], %rs2;
	ld.global.u8 	%rs3, [%rd6+2];
	st.global.u8 	[%rd7+2], %rs3;
$L__BB0_2:
	ret;

}


// ===== COMPILED SASS (sm_100) =====

	.target	sm_100

	.elftype	@"ET_EXEC"


//--------------------- .note.nv.tkinfo           --------------------------
	.section	.note.nv.tkinfo,"",@"SHT_NOTE"
	.sectionflags	@"SHF_NOTE_NV_TKINFO"
	.tkinfo
        /*0018*/ 	.word	0x00000002
        /*0030*/ 	.string	""
        /*0030*/ 	.string	"ptxas"
        /*0030*/ 	.string	"Cuda compilation tools, release 13.0, V13.0.88"
        /*0030*/ 	.string	"Build cuda_13.0.r13.0/compiler.36424714_0"
        /*0030*/ 	.string	"-arch sm_100 -m 64 "



//--------------------- .note.nv.cuinfo           --------------------------
	.section	.note.nv.cuinfo,"",@"SHT_NOTE"
	.sectionflags	@"SHF_NOTE_NV_CUINFO"
        /*0018*/ 	.short	0x0002
        /*001a*/ 	.short	0x0064
        /*001c*/ 	.short	0x0082
	.zero		2


//--------------------- .nv.info                  --------------------------
	.section	.nv.info,"",@"SHT_CUDA_INFO"
	.align	4


	//----- nvinfo : EIATTR_REGCOUNT
	.align		4
        /*0000*/ 	.byte	0x04, 0x2f
        /*0002*/ 	.short	(.L_1 - .L_0)
	.align		4
.L_0:
        /*0004*/ 	.word	index@(process_image)
        /*0008*/ 	.word	0x0000000e


	//----- nvinfo : EIATTR_FRAME_SIZE
	.align		4
.L_1:
        /*000c*/ 	.byte	0x04, 0x11
        /*000e*/ 	.short	(.L_3 - .L_2)
	.align		4
.L_2:
        /*0010*/ 	.word	index@(process_image)
        /*0014*/ 	.word	0x00000000


	//----- nvinfo : EIATTR_MIN_STACK_SIZE
	.align		4
.L_3:
        /*0018*/ 	.byte	0x04, 0x12
        /*001a*/ 	.short	(.L_5 - .L_4)
	.align		4
.L_4:
        /*001c*/ 	.word	index@(process_image)
        /*0020*/ 	.word	0x00000000
.L_5:


//--------------------- .nv.compat                --------------------------
	.section	.nv.compat,"",@"SHT_CUDA_COMPAT_INFO"
	.align	4
        /*0000*/ 	.byte	0x02, 0x09, 0x00, 0x00, 0x02, 0x02, 0x01, 0x00, 0x02, 0x05, 0x05, 0x00, 0x03, 0x07, 0x01, 0x01
        /*0010*/ 	.byte	0x02, 0x03, 0x00, 0x00, 0x02, 0x06, 0x01, 0x00, 0x04, 0x0b, 0x08, 0x00, 0x09, 0x00, 0x00, 0x00
        /*0020*/ 	.byte	0x00, 0x00, 0x00, 0x00


//--------------------- .nv.info.process_image    --------------------------
	.section	.nv.info.process_image,"",@"SHT_CUDA_INFO"
	.sectionflags	@""
	.align	4


	//----- nvinfo : EIATTR_CUDA_API_VERSION
	.align		4
        /*0000*/ 	.byte	0x04, 0x37
        /*0002*/ 	.short	(.L_7 - .L_6)
.L_6:
        /*0004*/ 	.word	0x00000082


	//----- nvinfo : EIATTR_KPARAM_INFO
	.align		4
.L_7:
        /*0008*/ 	.byte	0x04, 0x17
        /*000a*/ 	.short	(.L_9 - .L_8)
.L_8:
        /*000c*/ 	.word	0x00000000
        /*0010*/ 	.short	0x0004
        /*0012*/ 	.short	0x0018
        /*0014*/ 	.byte	0x00, 0xf0, 0x11, 0x00


	//----- nvinfo : EIATTR_KPARAM_INFO
	.align		4
.L_9:
        /*0018*/ 	.byte	0x04, 0x17
        /*001a*/ 	.short	(.L_11 - .L_10)
.L_10:
        /*001c*/ 	.word	0x00000000
        /*0020*/ 	.short	0x0003
        /*0022*/ 	.short	0x0014
        /*0024*/ 	.byte	0x00, 0xf0, 0x11, 0x00


	//----- nvinfo : EIATTR_KPARAM_INFO
	.align		4
.L_11:
        /*0028*/ 	.byte	0x04, 0x17
        /*002a*/ 	.short	(.L_13 - .L_12)
.L_12:
        /*002c*/ 	.word	0x00000000
        /*0030*/ 	.short	0x0002
        /*0032*/ 	.short	0x0010
        /*0034*/ 	.byte	0x00, 0xf0, 0x11, 0x00


	//----- nvinfo : EIATTR_KPARAM_INFO
	.align		4
.L_13:
        /*0038*/ 	.byte	0x04, 0x17
        /*003a*/ 	.short	(.L_15 - .L_14)
.L_14:
        /*003c*/ 	.word	0x00000000
        /*0040*/ 	.short	0x0001
        /*0042*/ 	.short	0x0008
        /*0044*/ 	.byte	0x00, 0xf5, 0x21, 0x00


	//----- nvinfo : EIATTR_KPARAM_INFO
	.align		4
.L_15:
        /*0048*/ 	.byte	0x04, 0x17
        /*004a*/ 	.short	(.L_17 - .L_16)
.L_16:
        /*004c*/ 	.word	0x00000000
        /*0050*/ 	.short	0x0000
        /*0052*/ 	.short	0x0000
        /*0054*/ 	.byte	0x00, 0xf5, 0x21, 0x00


	//----- nvinfo : EIATTR_SPARSE_MMA_MASK
	.align		4
.L_17:
        /*0058*/ 	.byte	0x03, 0x50
        /*005a*/ 	.short	0x0000


	//----- nvinfo : EIATTR_MAXREG_COUNT
	.align		4
        /*005c*/ 	.byte	0x03, 0x1b
        /*005e*/ 	.short	0x00ff


	//----- nvinfo : EIATTR_MERCURY_ISA_VERSION
	.align		4
        /*0060*/ 	.byte	0x03, 0x5f
        /*0062*/ 	.short	0x0101


	//----- nvinfo : EIATTR_VRC_CTA_INIT_COUNT
	.align		4
        /*0064*/ 	.byte	0x02, 0x4a
	.zero		1
	.zero		1


	//----- nvinfo : EIATTR_EXIT_INSTR_OFFSETS
	.align		4
        /*0068*/ 	.byte	0x04, 0x1c
        /*006a*/ 	.short	(.L_19 - .L_18)


	//   ....[0]....
.L_18:
        /*006c*/ 	.word	0x000000f0


	//   ....[1]....
        /*0070*/ 	.word	0x00000200


	//----- nvinfo : EIATTR_CBANK_PARAM_SIZE
	.align		4
.L_19:
        /*0074*/ 	.byte	0x03, 0x19
        /*0076*/ 	.short	0x001c


	//----- nvinfo : EIATTR_PARAM_CBANK
	.align		4
        /*0078*/ 	.byte	0x04, 0x0a
        /*007a*/ 	.short	(.L_21 - .L_20)
	.align		4
.L_20:
        /*007c*/ 	.word	index@(.nv.constant0.process_image)
        /*0080*/ 	.short	0x0380
        /*0082*/ 	.short	0x001c


	//----- nvinfo : EIATTR_SW_WAR
	.align		4
.L_21:
        /*0084*/ 	.byte	0x04, 0x36
        /*0086*/ 	.short	(.L_23 - .L_22)
.L_22:
        /*0088*/ 	.word	0x00000008
.L_23:


//--------------------- .nv.callgraph             --------------------------
	.section	.nv.callgraph,"",@"SHT_CUDA_CALLGRAPH"
	.align	4
	.sectionentsize	8
	.align		4
        /*0000*/ 	.word	0x00000000
	.align		4
        /*0004*/ 	.word	0xffffffff
	.align		4
        /*0008*/ 	.word	0x00000000
	.align		4
        /*000c*/ 	.word	0xfffffffe
	.align		4
        /*0010*/ 	.word	0x00000000
	.align		4
        /*0014*/ 	.word	0xfffffffd
	.align		4
        /*0018*/ 	.word	0x00000000
	.align		4
        /*001c*/ 	.word	0xfffffffc


//--------------------- .text.process_image       --------------------------
	.section	.text.process_image,"ax",@progbits
	.align	128
        .global         process_image
        .type           process_image,@function
        .size           process_image,(.L_x_1 - process_image)
        .other          process_image,@"STO_CUDA_ENTRY STV_DEFAULT"
process_image:
.text.process_image:
[----:B------:R-:W-:Y:S01]  /*0000*/  LDC R1, c[0x0][0x37c] ;  /* 0x0000df00ff017b82 */ /* 0x000fe20000000800 */
[----:B------:R-:W0:Y:S07]  /*0010*/  S2R R5, SR_TID.Y ;  /* 0x0000000000057919 */ /* 0x000e2e0000002200 */
[----:B------:R-:W1:Y:S01]  /*0020*/  LDC R3, c[0x0][0x360] ;  /* 0x0000d800ff037b82 */ /* 0x000e620000000800 */
[----:B------:R-:W1:Y:S07]  /*0030*/  S2R R2, SR_TID.X ;  /* 0x0000000000027919 */ /* 0x000e6e0000002100 */
[----:B------:R-:W0:Y:S08]  /*0040*/  S2UR UR5, SR_CTAID.Y ;  /* 0x00000000000579c3 */ /* 0x000e300000002600 */
[----:B------:R-:W0:Y:S08]  /*0050*/  LDC R0, c[0x0][0x364] ;  /* 0x0000d900ff007b82 */ /* 0x000e300000000800 */
[----:B------:R-:W1:Y:S08]  /*0060*/  S2UR UR4, SR_CTAID.X ;  /* 0x00000000000479c3 */ /* 0x000e700000002500 */
[----:B------:R-:W2:Y:S08]  /*0070*/  LDC.64 R6, c[0x0][0x390] ;  /* 0x0000e400ff067b82 */ /* 0x000eb00000000a00 */
[----:B------:R-:W3:Y:S01]  /*0080*/  S2UR UR6, SR_CTAID.Z ;  /* 0x00000000000679c3 */ /* 0x000ee20000002700 */
[----:B0-----:R-:W-:-:S07]  /*0090*/  IMAD R0, R0, UR5, R5 ;  /* 0x0000000500007c24 */ /* 0x001fce000f8e0205 */
[----:B------:R-:W3:Y:S01]  /*00a0*/  LDC R4, c[0x0][0x398] ;  /* 0x0000e600ff047b82 */ /* 0x000ee20000000800 */
[----:B-1----:R-:W-:Y:S01]  /*00b0*/  IMAD R3, R3, UR4, R2 ;  /* 0x0000000403037c24 */ /* 0x002fe2000f8e0202 */
[----:B--2---:R-:W-:-:S04]  /*00c0*/  ISETP.GE.AND P0, PT, R0, R7, PT ;  /* 0x000000070000720c */ /* 0x004fc80003f06270 */
[----:B------:R-:W-:-:S04]  /*00d0*/  ISETP.GE.OR P0, PT, R3, R6, P0 ;  /* 0x000000060300720c */ /* 0x000fc80000706670 */
[----:B---3--:R-:W-:-:S13]  /*00e0*/  ISETP.LE.OR P0, PT, R4, UR6, P0 ;  /* 0x0000000604007c0c */ /* 0x008fda0008703670 */
[----:B------:R-:W-:Y:S05]  /*00f0*/  @P0 EXIT ;  /* 0x000000000000094d */ /* 0x000fea0003800000 */
[----:B------:R-:W0:Y:S01]  /*0100*/  LDCU.128 UR8, c[0x0][0x380] ;  /* 0x00007000ff0877ac */ /* 0x000e220008000c00 */
[----:B------:R-:W-:Y:S01]  /*0110*/  IMAD R0, R7, UR6, R0 ;  /* 0x0000000607007c24 */ /* 0x000fe2000f8e0200 */
[----:B------:R-:W1:Y:S03]  /*0120*/  LDCU.64 UR4, c[0x0][0x358] ;  /* 0x00006b00ff0477ac */ /* 0x000e660008000a00 */
[----:B------:R-:W-:-:S04]  /*0130*/  IMAD R0, R0, R6, R3 ;  /* 0x0000000600007224 */ /* 0x000fc800078e0203 */
[----:B------:R-:W-:-:S05]  /*0140*/  IMAD R0, R0, 0x3, RZ ;  /* 0x0000000300007824 */ /* 0x000fca00078e02ff */
[----:B------:R-:W-:Y:S02]  /*0150*/  SHF.R.S32.HI R5, RZ, 0x1f, R0 ;  /* 0x0000001fff057819 */ /* 0x000fe40000011400 */
[----:B0-----:R-:W-:-:S04]  /*0160*/  IADD3 R2, P0, PT, R0, UR8, RZ ;  /* 0x0000000800027c10 */ /* 0x001fc8000ff1e0ff */
[----:B------:R-:W-:-:S05]  /*0170*/  IADD3.X R3, PT, PT, R5, UR9, RZ, P0, !PT ;  /* 0x0000000905037c10 */ /* 0x000fca00087fe4ff */
[----:B-1----:R-:W2:Y:S01]  /*0180*/  LDG.E.U8 R7, desc[UR4][R2.64] ;  /* 0x0000000402077981 */ /* 0x002ea2000c1e1100 */
[----:B------:R-:W-:-:S04]  /*0190*/  IADD3 R4, P0, PT, R0, UR10, RZ ;  /* 0x0000000a00047c10 */ /* 0x000fc8000ff1e0ff */
[----:B------:R-:W-:-:S05]  /*01a0*/  IADD3.X R5, PT, PT, R5, UR11, RZ, P0, !PT ;  /* 0x0000000b05057c10 */ /* 0x000fca00087fe4ff */
[----:B--2---:R-:W-:Y:S04]  /*01b0*/  STG.E.U8 desc[UR4][R4.64], R7 ;  /* 0x0000000704007986 */ /* 0x004fe8000c101104 */
[----:B------:R-:W2:Y:S04]  /*01c0*/  LDG.E.U8 R9, desc[UR4][R2.64+0x1] ;  /* 0x0000010402097981 */ /* 0x000ea8000c1e1100 */
[----:B--2---:R-:W-:Y:S04]  /*01d0*/  STG.E.U8 desc[UR4][R4.64+0x1], R9 ;  /* 0x0000010904007986 */ /* 0x004fe8000c101104 */
[----:B------:R-:W2:Y:S04]  /*01e0*/  LDG.E.U8 R11, desc[UR4][R2.64+0x2] ;  /* 0x00000204020b7981 */ /* 0x000ea8000c1e1100 */
[----:B--2---:R-:W-:Y:S01]  /*01f0*/  STG.E.U8 desc[UR4][R4.64+0x2], R11 ;  /* 0x0000020b04007986 */ /* 0x004fe2000c101104 */
[----:B------:R-:W-:Y:S05]  /*0200*/  EXIT ;  /* 0x000000000000794d */ /* 0x000fea0003800000 */
.L_x_0:
[----:B------:R-:W-:-:S00]  /*0210*/  BRA `(.L_x_0) ;  /* 0xfffffffc00fc7947 */ /* 0x000fc0000383ffff */
[----:B------:R-:W-:-:S00]  /*0220*/  NOP ;  /* 0x0000000000007918 */ /* 0x000fc00000000000 */
        /* <DEDUP_REMOVED lines=13> */
.L_x_1:


//--------------------- .nv.shared.reserved.0     --------------------------
	.section	.nv.shared.reserved.0,"aw",@nobits
	.weak		__nv_reservedSMEM_offset_0_alias
	.size		__nv_reservedSMEM_offset_0_alias, 0, 64
	.other		__nv_reservedSMEM_offset_0_alias,@"STO_CUDA_RESERVED_SHARED STV_DEFAULT"
__nv_reservedSMEM_offset_0_alias:
	.zero		0
	.zero		64


//--------------------- .nv.constant0.process_image --------------------------
	.section	.nv.constant0.process_image,"a",@progbits
	.sectionflags	@""
	.align	4
.nv.constant0.process_image:
	.zero		924


//--------------------- SYMBOLS --------------------------

	.type		.nv.reservedSmem.offset0,@object
	.size		.nv.reservedSmem.offset0,0x4
